	.headerflags	@"EF_CUDA_TEXMODE_UNIFIED EF_CUDA_64BIT_ADDRESS EF_CUDA_ACCELERATORS EF_CUDA_SM90 EF_CUDA_VIRTUAL_SM(EF_CUDA_SM90)"
	.elftype	@"ET_EXEC"


//--------------------- .nv.info                  --------------------------
	.section	.nv.info,"",@"SHT_CUDA_INFO"
	.align	4


	//----- nvinfo : EIATTR_REGCOUNT
	.align		4
        /*0000*/ 	.byte	0x04, 0x2f
        /*0002*/ 	.short	(.L_1 - .L_0)
	.align		4
.L_0:
        /*0004*/ 	.word	index@(triton_poi_fused__softmax_mul_sum_19)
        /*0008*/ 	.word	0x00000011


	//----- nvinfo : EIATTR_MIN_STACK_SIZE
	.align		4
.L_1:
        /*000c*/ 	.byte	0x04, 0x12
        /*000e*/ 	.short	(.L_3 - .L_2)
	.align		4
.L_2:
        /*0010*/ 	.word	index@(triton_poi_fused__softmax_mul_sum_19)
        /*0014*/ 	.word	0x00000000


	//----- nvinfo : EIATTR_FRAME_SIZE
	.align		4
.L_3:
        /*0018*/ 	.byte	0x04, 0x11
        /*001a*/ 	.short	(.L_5 - .L_4)
	.align		4
.L_4:
        /*001c*/ 	.word	index@(triton_poi_fused__softmax_mul_sum_19)
        /*0020*/ 	.word	0x00000000


	//----- nvinfo : EIATTR_MIN_STACK_SIZE
	.align		4
.L_5:
        /*0024*/ 	.byte	0x04, 0x12
        /*0026*/ 	.short	(.L_7 - .L_6)
	.align		4
.L_6:
        /*0028*/ 	.word	index@(triton_poi_fused__softmax_mul_sum_19)
        /*002c*/ 	.word	0x00000000
.L_7:


//--------------------- .nv.info.triton_poi_fused__softmax_mul_sum_19 --------------------------
	.section	.nv.info.triton_poi_fused__softmax_mul_sum_19,"",@"SHT_CUDA_INFO"
	.sectionflags	@""
	.align	4


	//----- nvinfo : EIATTR_CUDA_API_VERSION
	.align		4
        /*0000*/ 	.byte	0x04, 0x37
        /*0002*/ 	.short	(.L_9 - .L_8)
.L_8:
        /*0004*/ 	.word	0x0000007c


	//----- nvinfo : EIATTR_KPARAM_INFO
	.align		4
.L_9:
        /*0008*/ 	.byte	0x04, 0x17
        /*000a*/ 	.short	(.L_11 - .L_10)
.L_10:
        /*000c*/ 	.word	0x00000000
        /*0010*/ 	.short	0x0003
        /*0012*/ 	.short	0x0018
        /*0014*/ 	.byte	0x00, 0xf0, 0x11, 0x00


	//----- nvinfo : EIATTR_KPARAM_INFO
	.align		4
.L_11:
        /*0018*/ 	.byte	0x04, 0x17
        /*001a*/ 	.short	(.L_13 - .L_12)
.L_12:
        /*001c*/ 	.word	0x00000000
        /*0020*/ 	.short	0x0002
        /*0022*/ 	.short	0x0010
        /*0024*/ 	.byte	0x00, 0xf4, 0x21, 0x00


	//----- nvinfo : EIATTR_KPARAM_INFO
	.align		4
.L_13:
        /*0028*/ 	.byte	0x04, 0x17
        /*002a*/ 	.short	(.L_15 - .L_14)
.L_14:
        /*002c*/ 	.word	0x00000000
        /*0030*/ 	.short	0x0001
        /*0032*/ 	.short	0x0008
        /*0034*/ 	.byte	0x00, 0xf4, 0x21, 0x00


	//----- nvinfo : EIATTR_KPARAM_INFO
	.align		4
.L_15:
        /*0038*/ 	.byte	0x04, 0x17
        /*003a*/ 	.short	(.L_17 - .L_16)
.L_16:
        /*003c*/ 	.word	0x00000000
        /*0040*/ 	.short	0x0000
        /*0042*/ 	.short	0x0000
        /*0044*/ 	.byte	0x00, 0xf4, 0x21, 0x00


	//----- nvinfo : EIATTR_SPARSE_MMA_MASK
	.align		4
.L_17:
        /*0048*/ 	.byte	0x03, 0x50
        /*004a*/ 	.short	0x0000


	//----- nvinfo : EIATTR_MAXREG_COUNT
	.align		4
        /*004c*/ 	.byte	0x03, 0x1b
        /*004e*/ 	.short	0x00ff


	//----- nvinfo : EIATTR_EXIT_INSTR_OFFSETS
	.align		4
        /*0050*/ 	.byte	0x04, 0x1c
        /*0052*/ 	.short	(.L_19 - .L_18)


	//   ....[0]....
.L_18:
        /*0054*/ 	.word	0x00000580


	//----- nvinfo : EIATTR_REQNTID
	.align		4
.L_19:
        /*0058*/ 	.byte	0x04, 0x10
        /*005a*/ 	.short	(.L_21 - .L_20)
.L_20:
        /*005c*/ 	.word	0x00000100
        /*0060*/ 	.word	0x00000001
        /*0064*/ 	.word	0x00000001


	//----- nvinfo : EIATTR_CBANK_PARAM_SIZE
	.align		4
.L_21:
        /*0068*/ 	.byte	0x03, 0x19
        /*006a*/ 	.short	0x001c


	//----- nvinfo : EIATTR_PARAM_CBANK
	.align		4
        /*006c*/ 	.byte	0x04, 0x0a
        /*006e*/ 	.short	(.L_23 - .L_22)
	.align		4
.L_22:
        /*0070*/ 	.word	index@(.nv.constant0.triton_poi_fused__softmax_mul_sum_19)
        /*0074*/ 	.short	0x0210
        /*0076*/ 	.short	0x001c


	//----- nvinfo : EIATTR_SW_WAR
	.align		4
.L_23:
        /*0078*/ 	.byte	0x04, 0x36
        /*007a*/ 	.short	(.L_25 - .L_24)
.L_24:
        /*007c*/ 	.word	0x00000008
.L_25:


//--------------------- .nv.callgraph             --------------------------
	.section	.nv.callgraph,"",@"SHT_CUDA_CALLGRAPH"
	.align	4
	.sectionentsize	8
	.align		4
        /*0000*/ 	.word	0x00000000
	.align		4
        /*0004*/ 	.word	0xffffffff
	.align		4
        /*0008*/ 	.word	0x00000000
	.align		4
        /*000c*/ 	.word	0xfffffffe
	.align		4
        /*0010*/ 	.word	0x00000000
	.align		4
        /*0014*/ 	.word	0xfffffffd
	.align		4
        /*0018*/ 	.word	0x00000000
	.align		4
        /*001c*/ 	.word	0xfffffffc


//--------------------- .text.triton_poi_fused__softmax_mul_sum_19 --------------------------
	.section	.text.triton_poi_fused__softmax_mul_sum_19,"ax",@progbits
	.align	128
        .global         triton_poi_fused__softmax_mul_sum_19
        .type           triton_poi_fused__softmax_mul_sum_19,@function
        .size           triton_poi_fused__softmax_mul_sum_19,(.L_x_1 - triton_poi_fused__softmax_mul_sum_19)
        .other          triton_poi_fused__softmax_mul_sum_19,@"STO_CUDA_ENTRY STV_DEFAULT"
triton_poi_fused__softmax_mul_sum_19:
.text.triton_poi_fused__softmax_mul_sum_19:
[----:B------:R-:W-:Y:S01]  /*0000*/  LDC R1, c[0x0][0x28] ;  /* 0x00000a00ff017b82 */ /* 0x000fe20000000800 */
[----:B------:R-:W1:Y:S07]  /*0010*/  S2R R0, SR_TID.X ;  /* 0x0000000000007919 */ /* 0x000e6e0000002100 */
[----:B------:R-:W2:Y:S01]  /*0020*/  LDC.64 R10, c[0x0][0x218] ;  /* 0x00008600ff0a7b82 */ /* 0x000ea20000000a00 */
[----:B------:R-:W-:Y:S01]  /*0030*/  ULDC.64 UR4, c[0x0][0x208] ;  /* 0x0000820000047ab9 */ /* 0x000fe20000000a00 */
[----:B------:R-:W3:Y:S06]  /*0040*/  S2R R5, SR_CTAID.X ;  /* 0x0000000000057919 */ /* 0x000eec0000002500 */
[----:B------:R-:W4:Y:S01]  /*0050*/  LDC.64 R8, c[0x0][0x210] ;  /* 0x00008400ff087b82 */ /* 0x000f220000000a00 */
[----:B-1----:R-:W-:-:S02]  /*0060*/  SHF.L.U32 R0, R0, 0x1, RZ ;  /* 0x0000000100007819 */ /* 0x002fc400000006ff */
[----:B---3--:R-:W-:Y:S02]  /*0070*/  SHF.R.S32.HI R3, RZ, 0x16, R5 ;  /* 0x00000016ff037819 */ /* 0x008fe40000011405 */
[----:B------:R-:W-:Y:S02]  /*0080*/  LOP3.LUT R0, R0, 0x1fe, RZ, 0xc0, !PT ;  /* 0x000001fe00007812 */ /* 0x000fe400078ec0ff */
[----:B------:R-:W-:Y:S02]  /*0090*/  SGXT R3, R3, 0x1 ;  /* 0x000000010303781a */ /* 0x000fe40000000200 */
[----:B------:R-:W-:-:S04]  /*00a0*/  LEA R0, R5, R0, 0x9 ;  /* 0x0000000005007211 */ /* 0x000fc800078e48ff */
[CC--:B------:R-:W-:Y:S02]  /*00b0*/  LEA.HI R2, R3.reuse, R0.reuse, RZ, 0x8 ;  /* 0x0000000003027211 */ /* 0x0c0fe400078f40ff */
[----:B------:R-:W-:Y:S02]  /*00c0*/  LEA.HI R4, R3, R0, RZ, 0x10 ;  /* 0x0000000003047211 */ /* 0x000fe400078f80ff */
[----:B------:R-:W-:Y:S02]  /*00d0*/  LOP3.LUT R3, R2, 0xffffff00, RZ, 0xc0, !PT ;  /* 0xffffff0002037812 */ /* 0x000fe400078ec0ff */
[----:B------:R-:W-:Y:S02]  /*00e0*/  SHF.R.S32.HI R4, RZ, 0x10, R4 ;  /* 0x00000010ff047819 */ /* 0x000fe40000011404 */
[----:B------:R-:W-:-:S04]  /*00f0*/  IADD3 R3, R0, -R3, RZ ;  /* 0x8000000300037210 */ /* 0x000fc80007ffe0ff */
[----:B------:R-:W-:-:S05]  /*0100*/  LEA R3, R4, R3, 0x8 ;  /* 0x0000000304037211 */ /* 0x000fca00078e40ff */
[----:B--2---:R-:W-:-:S05]  /*0110*/  IMAD.WIDE R10, R3, 0x4, R10 ;  /* 0x00000004030a7825 */ /* 0x004fca00078e020a */
[----:B------:R-:W2:Y:S04]  /*0120*/  LDG.E.EL.64 R2, desc[UR4][R10.64] ;  /* 0x000000040a027981 */ /* 0x000ea8000c2e1b00 */
[----:B------:R-:W3:Y:S01]  /*0130*/  LDG.E.EL.64 R4, desc[UR4][R10.64+0x1000] ;  /* 0x001000040a047981 */ /* 0x000ee2000c2e1b00 */
[----:B------:R-:W-:-:S05]  /*0140*/  IADD3 R7, R0, 0x40000, RZ ;  /* 0x0004000000077810 */ /* 0x000fca0007ffe0ff */
[----:B----4-:R-:W-:-:S04]  /*0150*/  IMAD.WIDE R6, R7, 0x4, R8 ;  /* 0x0000000407067825 */ /* 0x010fc800078e0208 */
[----:B------:R-:W-:Y:S02]  /*0160*/  IMAD.WIDE R8, R0, 0x4, R8 ;  /* 0x0000000400087825 */ /* 0x000fe400078e0208 */
[----:B------:R-:W4:Y:S04]  /*0170*/  LDG.E.64 R6, desc[UR4][R6.64] ;  /* 0x0000000406067981 */ /* 0x000f28000c1e1b00 */
[----:B------:R-:W5:Y:S01]  /*0180*/  LDG.E.64 R8, desc[UR4][R8.64] ;  /* 0x0000000408087981 */ /* 0x000f62000c1e1b00 */
[C---:B--2---:R-:W-:Y:S02]  /*0190*/  FSETP.NAN.AND P1, PT, R2.reuse, R2, PT ;  /* 0x000000020200720b */ /* 0x044fe40003f28000 */
[----:B---3--:R-:W-:-:S04]  /*01a0*/  FSETP.GT.AND P0, PT, R2, R4, PT ;  /* 0x000000040200720b */ /* 0x008fc80003f04000 */
[C---:B------:R-:W-:Y:S02]  /*01b0*/  FSEL R13, R2.reuse, R4, P0 ;  /* 0x00000004020d7208 */ /* 0x040fe40000000000 */
[C---:B------:R-:W-:Y:S02]  /*01c0*/  FSETP.GT.AND P0, PT, R3.reuse, R5, PT ;  /* 0x000000050300720b */ /* 0x040fe40003f04000 */
[----:B------:R-:W-:Y:S02]  /*01d0*/  FSEL R13, R2, R13, P1 ;  /* 0x0000000d020d7208 */ /* 0x000fe40000800000 */
[----:B------:R-:W-:-:S03]  /*01e0*/  FSETP.NAN.AND P1, PT, R3, R3, PT ;  /* 0x000000030300720b */ /* 0x000fc60003f28000 */
[--C-:B------:R-:W-:Y:S01]  /*01f0*/  FADD R10, R2, -R13.reuse ;  /* 0x8000000d020a7221 */ /* 0x100fe20000000000 */
[C---:B------:R-:W-:Y:S01]  /*0200*/  FSEL R2, R3.reuse, R5, P0 ;  /* 0x0000000503027208 */ /* 0x040fe20000000000 */
[----:B------:R-:W-:Y:S02]  /*0210*/  FADD R4, R4, -R13 ;  /* 0x8000000d04047221 */ /* 0x000fe40000000000 */
[----:B------:R-:W-:Y:S01]  /*0220*/  FMUL R10, R10, 1.4426950216293334961 ;  /* 0x3fb8aa3b0a0a7820 */ /* 0x000fe20000400000 */
[----:B------:R-:W-:Y:S01]  /*0230*/  FSEL R2, R3, R2, P1 ;  /* 0x0000000203027208 */ /* 0x000fe20000800000 */
[----:B------:R-:W-:-:S03]  /*0240*/  FMUL R11, R4, 1.4426950216293334961 ;  /* 0x3fb8aa3b040b7820 */ /* 0x000fc60000400000 */
[----:B------:R-:W-:Y:S01]  /*0250*/  FSETP.GEU.AND P0, PT, R10, -126, PT ;  /* 0xc2fc00000a00780b */ /* 0x000fe20003f0e000 */
[--C-:B------:R-:W-:Y:S01]  /*0260*/  FADD R3, R3, -R2.reuse ;  /* 0x8000000203037221 */ /* 0x100fe20000000000 */
[----:B------:R-:W-:Y:S01]  /*0270*/  FADD R2, R5, -R2 ;  /* 0x8000000205027221 */ /* 0x000fe20000000000 */
[----:B------:R-:W-:Y:S02]  /*0280*/  FSETP.GEU.AND P2, PT, R11, -126, PT ;  /* 0xc2fc00000b00780b */ /* 0x000fe40003f4e000 */
[----:B------:R-:W-:Y:S01]  /*0290*/  FMUL R3, R3, 1.4426950216293334961 ;  /* 0x3fb8aa3b03037820 */ /* 0x000fe20000400000 */
[----:B------:R-:W-:-:S04]  /*02a0*/  FMUL R2, R2, 1.4426950216293334961 ;  /* 0x3fb8aa3b02027820 */ /* 0x000fc80000400000 */
[----:B------:R-:W-:Y:S02]  /*02b0*/  FSETP.GEU.AND P1, PT, R3, -126, PT ;  /* 0xc2fc00000300780b */ /* 0x000fe40003f2e000 */
[----:B------:R-:W-:Y:S01]  /*02c0*/  FSETP.GEU.AND P3, PT, R2, -126, PT ;  /* 0xc2fc00000200780b */ /* 0x000fe20003f6e000 */
[----:B------:R-:W-:-:S03]  /*02d0*/  @!P0 FMUL R10, R10, 0.5 ;  /* 0x3f0000000a0a8820 */ /* 0x000fc60000400000 */
[----:B------:R-:W-:Y:S01]  /*02e0*/  @!P2 FMUL R11, R11, 0.5 ;  /* 0x3f0000000b0ba820 */ /* 0x000fe20000400000 */
[----:B------:R-:W1:Y:S06]  /*02f0*/  MUFU.EX2 R4, R10 ;  /* 0x0000000a00047308 */ /* 0x000e6c0000000800 */
[----:B------:R-:W-:Y:S02]  /*0300*/  @!P1 FMUL R3, R3, 0.5 ;  /* 0x3f00000003039820 */ /* 0x000fe40000400000 */
[----:B------:R-:W-:Y:S01]  /*0310*/  @!P3 FMUL R2, R2, 0.5 ;  /* 0x3f0000000202b820 */ /* 0x000fe20000400000 */
[----:B------:R-:W2:Y:S01]  /*0320*/  MUFU.EX2 R13, R11 ;  /* 0x0000000b000d7308 */ /* 0x000ea20000000800 */
[----:B-1----:R-:W-:-:S07]  /*0330*/  @!P0 FMUL R4, R4, R4 ;  /* 0x0000000404048220 */ /* 0x002fce0000400000 */
[----:B------:R-:W1:Y:S01]  /*0340*/  MUFU.EX2 R5, R3 ;  /* 0x0000000300057308 */ /* 0x000e620000000800 */
[----:B--2---:R-:W-:-:S07]  /*0350*/  @!P2 FMUL R13, R13, R13 ;  /* 0x0000000d0d0da220 */ /* 0x004fce0000400000 */
[----:B------:R2:W3:Y:S01]  /*0360*/  MUFU.EX2 R12, R2 ;  /* 0x00000002000c7308 */ /* 0x0004e20000000800 */
[----:B------:R-:W-:Y:S01]  /*0370*/  FADD R10, R4, R13 ;  /* 0x0000000d040a7221 */ /* 0x000fe20000000000 */
[----:B-1----:R-:W-:-:S04]  /*0380*/  @!P1 FMUL R5, R5, R5 ;  /* 0x0000000505059220 */ /* 0x002fc80000400000 */
[C---:B------:R-:W-:Y:S01]  /*0390*/  FSETP.GT.AND P0, PT, R10.reuse, 8.50705917302346158658e+37, PT ;  /* 0x7e8000000a00780b */ /* 0x040fe20003f04000 */
[----:B--2---:R-:W1:Y:S01]  /*03a0*/  LDC.64 R2, c[0x0][0x220] ;  /* 0x00008800ff027b82 */ /* 0x004e620000000a00 */
[----:B------:R-:W-:Y:S01]  /*03b0*/  FSETP.GEU.AND P2, PT, R10, 1.175494350822287508e-38, PT ;  /* 0x008000000a00780b */ /* 0x000fe20003f4e000 */
[----:B---3--:R-:W-:-:S04]  /*03c0*/  @!P3 FMUL R12, R12, R12 ;  /* 0x0000000c0c0cb220 */ /* 0x008fc80000400000 */
[----:B------:R-:W-:-:S06]  /*03d0*/  FADD R14, R5, R12 ;  /* 0x0000000c050e7221 */ /* 0x000fcc0000000000 */
[----:B------:R-:W-:Y:S01]  /*03e0*/  @P0 FMUL R10, R10, 0.25 ;  /* 0x3e8000000a0a0820 */ /* 0x000fe20000400000 */
[----:B------:R-:W-:Y:S01]  /*03f0*/  @P0 FMUL R13, R13, 0.25 ;  /* 0x3e8000000d0d0820 */ /* 0x000fe20000400000 */
[----:B------:R-:W-:Y:S01]  /*0400*/  @P0 FMUL R4, R4, 0.25 ;  /* 0x3e80000004040820 */ /* 0x000fe20000400000 */
[----:B------:R-:W-:Y:S01]  /*0410*/  FSETP.GT.AND P1, PT, R14, 8.50705917302346158658e+37, PT ;  /* 0x7e8000000e00780b */ /* 0x000fe20003f24000 */
[----:B------:R-:W-:Y:S01]  /*0420*/  @!P2 FMUL R10, R10, 16777216 ;  /* 0x4b8000000a0aa820 */ /* 0x000fe20000400000 */
[----:B------:R-:W-:Y:S01]  /*0430*/  FSETP.GEU.AND P3, PT, R14, 1.175494350822287508e-38, PT ;  /* 0x008000000e00780b */ /* 0x000fe20003f6e000 */
[----:B------:R-:W-:Y:S01]  /*0440*/  @!P2 FMUL R13, R13, 16777216 ;  /* 0x4b8000000d0da820 */ /* 0x000fe20000400000 */
[----:B------:R-:W-:-:S03]  /*0450*/  @!P2 FMUL R4, R4, 16777216 ;  /* 0x4b8000000404a820 */ /* 0x000fc60000400000 */
[----:B------:R-:W2:Y:S01]  /*0460*/  MUFU.RCP R10, R10 ;  /* 0x0000000a000a7308 */ /* 0x000ea20000001000 */
[----:B-1----:R-:W-:-:S05]  /*0470*/  IMAD.WIDE R2, R0, 0x4, R2 ;  /* 0x0000000400027825 */ /* 0x002fca00078e0202 */
[----:B------:R-:W-:Y:S01]  /*0480*/  @P1 FMUL R14, R14, 0.25 ;  /* 0x3e8000000e0e1820 */ /* 0x000fe20000400000 */
[----:B------:R-:W-:Y:S01]  /*0490*/  @P1 FMUL R12, R12, 0.25 ;  /* 0x3e8000000c0c1820 */ /* 0x000fe20000400000 */
[----:B------:R-:W-:Y:S02]  /*04a0*/  @P1 FMUL R5, R5, 0.25 ;  /* 0x3e80000005051820 */ /* 0x000fe40000400000 */
[----:B------:R-:W-:Y:S01]  /*04b0*/  @!P3 FMUL R14, R14, 16777216 ;  /* 0x4b8000000e0eb820 */ /* 0x000fe20000400000 */
[----:B------:R-:W-:Y:S01]  /*04c0*/  @!P3 FMUL R12, R12, 16777216 ;  /* 0x4b8000000c0cb820 */ /* 0x000fe20000400000 */
[----:B------:R-:W-:Y:S01]  /*04d0*/  @!P3 FMUL R5, R5, 16777216 ;  /* 0x4b8000000505b820 */ /* 0x000fe20000400000 */
[----:B--2---:R-:W-:-:S03]  /*04e0*/  FMUL R13, R10, R13 ;  /* 0x0000000d0a0d7220 */ /* 0x004fc60000400000 */
[----:B------:R-:W1:Y:S01]  /*04f0*/  MUFU.RCP R14, R14 ;  /* 0x0000000e000e7308 */ /* 0x000e620000001000 */
[----:B------:R-:W-:Y:S01]  /*0500*/  FMUL R11, R10, R4 ;  /* 0x000000040a0b7220 */ /* 0x000fe20000400000 */
[----:B----4-:R-:W-:-:S04]  /*0510*/  FMUL R13, R6, R13 ;  /* 0x0000000d060d7220 */ /* 0x010fc80000400000 */
[----:B-----5:R-:W-:Y:S01]  /*0520*/  FFMA R8, R8, R11, R13 ;  /* 0x0000000b08087223 */ /* 0x020fe2000000000d */
[C---:B-1----:R-:W-:Y:S01]  /*0530*/  FMUL R12, R14.reuse, R12 ;  /* 0x0000000c0e0c7220 */ /* 0x042fe20000400000 */
[----:B------:R-:W-:-:S03]  /*0540*/  FMUL R14, R14, R5 ;  /* 0x000000050e0e7220 */ /* 0x000fc60000400000 */
[----:B------:R-:W-:-:S04]  /*0550*/  FMUL R12, R7, R12 ;  /* 0x0000000c070c7220 */ /* 0x000fc80000400000 */
[----:B------:R-:W-:-:S05]  /*0560*/  FFMA R9, R9, R14, R12 ;  /* 0x0000000e09097223 */ /* 0x000fca000000000c */
[----:B------:R-:W-:Y:S01]  /*0570*/  STG.E.64 desc[UR4][R2.64], R8 ;  /* 0x0000000802007986 */ /* 0x000fe2000c101b04 */
[----:B------:R-:W-:Y:S05]  /*0580*/  EXIT ;  /* 0x000000000000794d */ /* 0x000fea0003800000 */
.L_x_0:
[----:B------:R-:W-:-:S00]  /*0590*/  BRA `(.L_x_0) ;  /* 0xfffffffc00fc7947 */ /* 0x000fc0000383ffff */
[----:B------:R-:W-:-:S00]  /*05a0*/  NOP ;  /* 0x0000000000007918 */ /* 0x000fc00000000000 */
        /* <DEDUP_REMOVED lines=13> */
.L_x_1:


//--------------------- .nv.constant0.triton_poi_fused__softmax_mul_sum_19 --------------------------
	.section	.nv.constant0.triton_poi_fused__softmax_mul_sum_19,"a",@progbits
	.sectionflags	@""
	.align	4
.nv.constant0.triton_poi_fused__softmax_mul_sum_19:
	.zero		556
